	.headerflags	@"EF_CUDA_TEXMODE_UNIFIED EF_CUDA_64BIT_ADDRESS EF_CUDA_ACCELERATORS EF_CUDA_SM90 EF_CUDA_VIRTUAL_SM(EF_CUDA_SM90)"
	.elftype	@"ET_EXEC"


//--------------------- .nv.info                  --------------------------
	.section	.nv.info,"",@"SHT_CUDA_INFO"
	.align	4


	//----- nvinfo : EIATTR_REGCOUNT
	.align		4
        /*0000*/ 	.byte	0x04, 0x2f
        /*0002*/ 	.short	(.L_3 - .L_2)
	.align		4
.L_2:
        /*0004*/ 	.word	index@(triton_poi_fused_cat_26)
        /*0008*/ 	.word	0x00000026


	//----- nvinfo : EIATTR_MIN_STACK_SIZE
	.align		4
.L_3:
        /*000c*/ 	.byte	0x04, 0x12
        /*000e*/ 	.short	(.L_5 - .L_4)
	.align		4
.L_4:
        /*0010*/ 	.word	index@(triton_poi_fused_cat_26)
        /*0014*/ 	.word	0x00000000


	//----- nvinfo : EIATTR_FRAME_SIZE
	.align		4
.L_5:
        /*0018*/ 	.byte	0x04, 0x11
        /*001a*/ 	.short	(.L_7 - .L_6)
	.align		4
.L_6:
        /*001c*/ 	.word	index@(triton_poi_fused_cat_26)
        /*0020*/ 	.word	0x00000000


	//----- nvinfo : EIATTR_MIN_STACK_SIZE
	.align		4
.L_7:
        /*0024*/ 	.byte	0x04, 0x12
        /*0026*/ 	.short	(.L_9 - .L_8)
	.align		4
.L_8:
        /*0028*/ 	.word	index@(triton_poi_fused_cat_26)
        /*002c*/ 	.word	0x00000000
.L_9:


//--------------------- .nv.info.triton_poi_fused_cat_26 --------------------------
	.section	.nv.info.triton_poi_fused_cat_26,"",@"SHT_CUDA_INFO"
	.sectionflags	@""
	.align	4


	//----- nvinfo : EIATTR_CUDA_API_VERSION
	.align		4
        /*0000*/ 	.byte	0x04, 0x37
        /*0002*/ 	.short	(.L_11 - .L_10)
.L_10:
        /*0004*/ 	.word	0x0000007c


	//----- nvinfo : EIATTR_KPARAM_INFO
	.align		4
.L_11:
        /*0008*/ 	.byte	0x04, 0x17
        /*000a*/ 	.short	(.L_13 - .L_12)
.L_12:
        /*000c*/ 	.word	0x00000000
        /*0010*/ 	.short	0x0008
        /*0012*/ 	.short	0x0040
        /*0014*/ 	.byte	0x00, 0xf0, 0x11, 0x00


	//----- nvinfo : EIATTR_KPARAM_INFO
	.align		4
.L_13:
        /*0018*/ 	.byte	0x04, 0x17
        /*001a*/ 	.short	(.L_15 - .L_14)
.L_14:
        /*001c*/ 	.word	0x00000000
        /*0020*/ 	.short	0x0007
        /*0022*/ 	.short	0x0038
        /*0024*/ 	.byte	0x00, 0xf4, 0x21, 0x00


	//----- nvinfo : EIATTR_KPARAM_INFO
	.align		4
.L_15:
        /*0028*/ 	.byte	0x04, 0x17
        /*002a*/ 	.short	(.L_17 - .L_16)
.L_16:
        /*002c*/ 	.word	0x00000000
        /*0030*/ 	.short	0x0006
        /*0032*/ 	.short	0x0030
        /*0034*/ 	.byte	0x00, 0xf4, 0x21, 0x00


	//----- nvinfo : EIATTR_KPARAM_INFO
	.align		4
.L_17:
        /*0038*/ 	.byte	0x04, 0x17
        /*003a*/ 	.short	(.L_19 - .L_18)
.L_18:
        /*003c*/ 	.word	0x00000000
        /*0040*/ 	.short	0x0005
        /*0042*/ 	.short	0x0028
        /*0044*/ 	.byte	0x00, 0xf4, 0x21, 0x00


	//----- nvinfo : EIATTR_KPARAM_INFO
	.align		4
.L_19:
        /*0048*/ 	.byte	0x04, 0x17
        /*004a*/ 	.short	(.L_21 - .L_20)
.L_20:
        /*004c*/ 	.word	0x00000000
        /*0050*/ 	.short	0x0004
        /*0052*/ 	.short	0x0020
        /*0054*/ 	.byte	0x00, 0xf4, 0x21, 0x00


	//----- nvinfo : EIATTR_KPARAM_INFO
	.align		4
.L_21:
        /*0058*/ 	.byte	0x04, 0x17
        /*005a*/ 	.short	(.L_23 - .L_22)
.L_22:
        /*005c*/ 	.word	0x00000000
        /*0060*/ 	.short	0x0003
        /*0062*/ 	.short	0x0018
        /*0064*/ 	.byte	0x00, 0xf4, 0x21, 0x00


	//----- nvinfo : EIATTR_KPARAM_INFO
	.align		4
.L_23:
        /*0068*/ 	.byte	0x04, 0x17
        /*006a*/ 	.short	(.L_25 - .L_24)
.L_24:
        /*006c*/ 	.word	0x00000000
        /*0070*/ 	.short	0x0002
        /*0072*/ 	.short	0x0010
        /*0074*/ 	.byte	0x00, 0xf4, 0x21, 0x00


	//----- nvinfo : EIATTR_KPARAM_INFO
	.align		4
.L_25:
        /*0078*/ 	.byte	0x04, 0x17
        /*007a*/ 	.short	(.L_27 - .L_26)
.L_26:
        /*007c*/ 	.word	0x00000000
        /*0080*/ 	.short	0x0001
        /*0082*/ 	.short	0x0008
        /*0084*/ 	.byte	0x00, 0xf4, 0x21, 0x00


	//----- nvinfo : EIATTR_KPARAM_INFO
	.align		4
.L_27:
        /*0088*/ 	.byte	0x04, 0x17
        /*008a*/ 	.short	(.L_29 - .L_28)
.L_28:
        /*008c*/ 	.word	0x00000000
        /*0090*/ 	.short	0x0000
        /*0092*/ 	.short	0x0000
        /*0094*/ 	.byte	0x00, 0xf4, 0x21, 0x00


	//----- nvinfo : EIATTR_SPARSE_MMA_MASK
	.align		4
.L_29:
        /*0098*/ 	.byte	0x03, 0x50
        /*009a*/ 	.short	0x0000


	//----- nvinfo : EIATTR_MAXREG_COUNT
	.align		4
        /*009c*/ 	.byte	0x03, 0x1b
        /*009e*/ 	.short	0x00ff


	//----- nvinfo : EIATTR_EXIT_INSTR_OFFSETS
	.align		4
        /*00a0*/ 	.byte	0x04, 0x1c
        /*00a2*/ 	.short	(.L_31 - .L_30)


	//   ....[0]....
.L_30:
        /*00a4*/ 	.word	0x00001390


	//----- nvinfo : EIATTR_REQNTID
	.align		4
.L_31:
        /*00a8*/ 	.byte	0x04, 0x10
        /*00aa*/ 	.short	(.L_33 - .L_32)
.L_32:
        /*00ac*/ 	.word	0x00000080
        /*00b0*/ 	.word	0x00000001
        /*00b4*/ 	.word	0x00000001


	//----- nvinfo : EIATTR_CBANK_PARAM_SIZE
	.align		4
.L_33:
        /*00b8*/ 	.byte	0x03, 0x19
        /*00ba*/ 	.short	0x0044


	//----- nvinfo : EIATTR_PARAM_CBANK
	.align		4
        /*00bc*/ 	.byte	0x04, 0x0a
        /*00be*/ 	.short	(.L_35 - .L_34)
	.align		4
.L_34:
        /*00c0*/ 	.word	index@(.nv.constant0.triton_poi_fused_cat_26)
        /*00c4*/ 	.short	0x0210
        /*00c6*/ 	.short	0x0044


	//----- nvinfo : EIATTR_SW_WAR
	.align		4
.L_35:
        /*00c8*/ 	.byte	0x04, 0x36
        /*00ca*/ 	.short	(.L_37 - .L_36)
.L_36:
        /*00cc*/ 	.word	0x00000008
.L_37:


//--------------------- .nv.callgraph             --------------------------
	.section	.nv.callgraph,"",@"SHT_CUDA_CALLGRAPH"
	.align	4
	.sectionentsize	8
	.align		4
        /*0000*/ 	.word	0x00000000
	.align		4
        /*0004*/ 	.word	0xffffffff
	.align		4
        /*0008*/ 	.word	0x00000000
	.align		4
        /*000c*/ 	.word	0xfffffffe
	.align		4
        /*0010*/ 	.word	0x00000000
	.align		4
        /*0014*/ 	.word	0xfffffffd
	.align		4
        /*0018*/ 	.word	0x00000000
	.align		4
        /*001c*/ 	.word	0xfffffffc


//--------------------- .nv.constant4             --------------------------
	.section	.nv.constant4,"a",@progbits
	.align	8
	.align		8
.nv.constant4:
        /*0000*/ 	.dword	_$_str
	.align		8
        /*0008*/ 	.dword	_$_str_$_2


//--------------------- .text.triton_poi_fused_cat_26 --------------------------
	.section	.text.triton_poi_fused_cat_26,"ax",@progbits
	.align	128
        .global         triton_poi_fused_cat_26
        .type           triton_poi_fused_cat_26,@function
        .size           triton_poi_fused_cat_26,(.L_x_1 - triton_poi_fused_cat_26)
        .other          triton_poi_fused_cat_26,@"STO_CUDA_ENTRY STV_DEFAULT"
triton_poi_fused_cat_26:
.text.triton_poi_fused_cat_26:
[----:B------:R-:W-:Y:S01]  /*0000*/  LDC R1, c[0x0][0x28] ;  /* 0x00000a00ff017b82 */ /* 0x000fe20000000800 */
[----:B------:R-:W1:Y:S07]  /*0010*/  S2R R0, SR_TID.X ;  /* 0x0000000000007919 */ /* 0x000e6e0000002100 */
[----:B------:R-:W2:Y:S01]  /*0020*/  LDC.64 R12, c[0x0][0x218] ;  /* 0x00008600ff0c7b82 */ /* 0x000ea20000000a00 */
[----:B------:R-:W-:Y:S01]  /*0030*/  CS2R R8, SRZ ;  /* 0x0000000000087805 */ /* 0x000fe2000001ff00 */
[----:B------:R-:W-:Y:S01]  /*0040*/  ULDC.64 UR4, c[0x0][0x208] ;  /* 0x0000820000047ab9 */ /* 0x000fe20000000a00 */
[----:B------:R-:W3:Y:S01]  /*0050*/  S2R R5, SR_CTAID.X ;  /* 0x0000000000057919 */ /* 0x000ee20000002500 */
[----:B------:R-:W-:-:S04]  /*0060*/  ULDC.64 UR6, c[0x0][0x220] ;  /* 0x0000880000067ab9 */ /* 0x000fc80000000a00 */
[----:B------:R-:W4:Y:S08]  /*0070*/  LDC.64 R28, c[0x0][0x228] ;  /* 0x00008a00ff1c7b82 */ /* 0x000f300000000a00 */
[----:B------:R-:W5:Y:S08]  /*0080*/  LDC.64 R24, c[0x0][0x230] ;  /* 0x00008c00ff187b82 */ /* 0x000f700000000a00 */
[----:B------:R-:W2:Y:S01]  /*0090*/  LDC.64 R34, c[0x0][0x238] ;  /* 0x00008e00ff227b82 */ /* 0x000ea20000000a00 */
[----:B-1----:R-:W-:Y:S01]  /*00a0*/  IMAD.SHL.U32 R0, R0, 0x4, RZ ;  /* 0x0000000400007824 */ /* 0x002fe200078e00ff */
[----:B---3--:R-:W-:-:S04]  /*00b0*/  SHF.R.S32.HI R11, RZ, 0x15, R5 ;  /* 0x00000015ff0b7819 */ /* 0x008fc80000011405 */
[----:B------:R-:W-:Y:S02]  /*00c0*/  LOP3.LUT R0, R0, 0x1fc, RZ, 0xc0, !PT ;  /* 0x000001fc00007812 */ /* 0x000fe400078ec0ff */
[----:B------:R-:W-:-:S03]  /*00d0*/  SGXT R11, R11, 0x1 ;  /* 0x000000010b0b781a */ /* 0x000fc60000000200 */
[----:B------:R-:W-:-:S05]  /*00e0*/  IMAD R0, R5, 0x400, R0 ;  /* 0x0000040005007824 */ /* 0x000fca00078e0200 */
[----:B------:R-:W-:Y:S02]  /*00f0*/  SHF.R.S32.HI R3, RZ, 0x1f, R0 ;  /* 0x0000001fff037819 */ /* 0x000fe40000011400 */
[-C--:B------:R-:W-:Y:S02]  /*0100*/  LEA.HI R4, R11, R0.reuse, RZ, 0xd ;  /* 0x000000000b047211 */ /* 0x080fe400078f68ff */
[----:B------:R-:W-:Y:S02]  /*0110*/  LEA.HI R3, R3, R0, RZ, 0x7 ;  /* 0x0000000003037211 */ /* 0x000fe400078f38ff */
[----:B------:R-:W-:Y:S02]  /*0120*/  SHF.R.S32.HI R4, RZ, 0xd, R4 ;  /* 0x0000000dff047819 */ /* 0x000fe40000011404 */
[----:B------:R-:W-:Y:S02]  /*0130*/  SHF.R.S32.HI R21, RZ, 0x7, R3 ;  /* 0x00000007ff157819 */ /* 0x000fe40000011403 */
[----:B------:R-:W-:-:S02]  /*0140*/  LOP3.LUT R3, R3, 0xffffff80, RZ, 0xc0, !PT ;  /* 0xffffff8003037812 */ /* 0x000fc400078ec0ff */
[----:B------:R-:W-:-:S03]  /*0150*/  LEA.HI R5, R21, R21, RZ, 0x6 ;  /* 0x0000001515057211 */ /* 0x000fc600078f30ff */
[----:B------:R-:W-:Y:S01]  /*0160*/  IMAD.IADD R2, R0, 0x1, -R3 ;  /* 0x0000000100027824 */ /* 0x000fe200078e0a03 */
[----:B------:R-:W-:Y:S02]  /*0170*/  LEA.HI R3, R4, R4, RZ, 0x6 ;  /* 0x0000000404037211 */ /* 0x000fe400078f30ff */
[----:B------:R-:W-:Y:S02]  /*0180*/  LOP3.LUT R6, R5, 0xffffffc0, RZ, 0xc0, !PT ;  /* 0xffffffc005067812 */ /* 0x000fe400078ec0ff */
[----:B------:R-:W-:Y:S02]  /*0190*/  ISETP.GT.AND P0, PT, R2, 0x3f, PT ;  /* 0x0000003f0200780c */ /* 0x000fe40003f04270 */
[----:B------:R-:W-:Y:S01]  /*01a0*/  LOP3.LUT R3, R3, 0xffffffc0, RZ, 0xc0, !PT ;  /* 0xffffffc003037812 */ /* 0x000fe200078ec0ff */
[----:B------:R-:W-:Y:S01]  /*01b0*/  IMAD.IADD R15, R21, 0x1, -R6 ;  /* 0x00000001150f7824 */ /* 0x000fe200078e0a06 */
[----:B------:R-:W-:-:S03]  /*01c0*/  CS2R R6, SRZ ;  /* 0x0000000000067805 */ /* 0x000fc6000001ff00 */
[----:B------:R-:W-:Y:S02]  /*01d0*/  IMAD.IADD R3, R4, 0x1, -R3 ;  /* 0x0000000104037824 */ /* 0x000fe400078e0a03 */
[----:B--2---:R-:W-:-:S04]  /*01e0*/  IMAD.WIDE R14, R15, 0x8, R12 ;  /* 0x000000080f0e7825 */ /* 0x004fc800078e020c */
[----:B------:R-:W-:Y:S01]  /*01f0*/  IMAD.WIDE R4, R3, 0x8, R12 ;  /* 0x0000000803047825 */ /* 0x000fe200078e020c */
[----:B------:R-:W2:Y:S04]  /*0200*/  @P0 LDG.E.EL.64 R8, desc[UR4][R14.64] ;  /* 0x000000040e080981 */ /* 0x000ea8000c2e1b00 */
[----:B------:R1:W3:Y:S01]  /*0210*/  @P0 LDG.E.EL.64 R6, desc[UR4][R4.64] ;  /* 0x0000000404060981 */ /* 0x0002e2000c2e1b00 */
[----:B------:R-:W-:-:S05]  /*0220*/  VIADD R10, R0, 0x200 ;  /* 0x00000200000a7836 */ /* 0x000fca0000000000 */
[CC--:B------:R-:W-:Y:S02]  /*0230*/  LEA.HI R3, R11.reuse, R10.reuse, RZ, 0x7 ;  /* 0x0000000a0b037211 */ /* 0x0c0fe400078f38ff */
[----:B------:R-:W-:Y:S02]  /*0240*/  LEA.HI R16, R11, R10, RZ, 0xd ;  /* 0x0000000a0b107211 */ /* 0x000fe400078f68ff */
[----:B------:R-:W-:Y:S02]  /*0250*/  SHF.R.S32.HI R3, RZ, 0x7, R3 ;  /* 0x00000007ff037819 */ /* 0x000fe40000011403 */
[----:B-1----:R-:W-:Y:S02]  /*0260*/  CS2R R4, SRZ ;  /* 0x0000000000047805 */ /* 0x002fe4000001ff00 */
[----:B------:R-:W-:Y:S02]  /*0270*/  SHF.R.S32.HI R16, RZ, 0xd, R16 ;  /* 0x0000000dff107819 */ /* 0x000fe40000011410 */
[----:B------:R-:W-:-:S02]  /*0280*/  LEA.HI R18, R3, R3, RZ, 0x6 ;  /* 0x0000000303127211 */ /* 0x000fc400078f30ff */
[----:B------:R-:W-:Y:S02]  /*0290*/  LEA.HI R17, R16, R16, RZ, 0x6 ;  /* 0x0000001010117211 */ /* 0x000fe400078f30ff */
[----:B------:R-:W-:Y:S02]  /*02a0*/  LOP3.LUT R18, R18, 0xffffffc0, RZ, 0xc0, !PT ;  /* 0xffffffc012127812 */ /* 0x000fe400078ec0ff */
[----:B------:R-:W-:-:S03]  /*02b0*/  LOP3.LUT R17, R17, 0xffffffc0, RZ, 0xc0, !PT ;  /* 0xffffffc011117812 */ /* 0x000fc600078ec0ff */
[----:B------:R-:W-:Y:S02]  /*02c0*/  IMAD.IADD R15, R3, 0x1, -R18 ;  /* 0x00000001030f7824 */ /* 0x000fe400078e0a12 */
[----:B------:R-:W-:Y:S02]  /*02d0*/  IMAD.IADD R17, R16, 0x1, -R17 ;  /* 0x0000000110117824 */ /* 0x000fe400078e0a11 */
[----:B------:R-:W-:-:S04]  /*02e0*/  IMAD.WIDE R14, R15, 0x8, R12 ;  /* 0x000000080f0e7825 */ /* 0x000fc800078e020c */
[----:B------:R-:W-:Y:S01]  /*02f0*/  IMAD.WIDE R12, R17, 0x8, R12 ;  /* 0x00000008110c7825 */ /* 0x000fe200078e020c */
[----:B------:R1:W5:Y:S03]  /*0300*/  @P0 LDG.E.EL.64 R4, desc[UR4][R14.64] ;  /* 0x000000040e040981 */ /* 0x000366000c2e1b00 */
[----:B----4-:R-:W-:Y:S01]  /*0310*/  IMAD.WIDE R28, R2, 0x4, R28 ;  /* 0x00000004021c7825 */ /* 0x010fe200078e021c */
[----:B--2---:R-:W-:Y:S02]  /*0320*/  SEL R18, R8, RZ, P0 ;  /* 0x000000ff08127207 */ /* 0x004fe40000000000 */
[----:B------:R-:W-:Y:S02]  /*0330*/  SEL R9, R9, RZ, P0 ;  /* 0x000000ff09097207 */ /* 0x000fe40000000000 */
[----:B---3--:R-:W-:Y:S02]  /*0340*/  SEL R8, R7, RZ, P0 ;  /* 0x000000ff07087207 */ /* 0x008fe40000000000 */
[----:B------:R-:W-:-:S02]  /*0350*/  SEL R20, R6, RZ, P0 ;  /* 0x000000ff06147207 */ /* 0x000fc40000000000 */
[----:B------:R-:W-:Y:S02]  /*0360*/  CS2R R6, SRZ ;  /* 0x0000000000067805 */ /* 0x000fe4000001ff00 */
[----:B------:R-:W-:Y:S02]  /*0370*/  SHF.R.U32.HI R16, RZ, 0x1a, R9 ;  /* 0x0000001aff107819 */ /* 0x000fe40000011609 */
[----:B------:R-:W-:Y:S02]  /*0380*/  SHF.R.U32.HI R19, RZ, 0x1a, R8 ;  /* 0x0000001aff137819 */ /* 0x000fe40000011608 */
[----:B------:R-:W-:Y:S01]  /*0390*/  LOP3.LUT R17, R16, 0x20, RZ, 0xc0, !PT ;  /* 0x0000002010117812 */ /* 0x000fe200078ec0ff */
[----:B------:R2:W3:Y:S01]  /*03a0*/  @P0 LDG.E.EL.64 R6, desc[UR4][R12.64] ;  /* 0x000000040c060981 */ /* 0x0004e2000c2e1b00 */
[----:B------:R-:W-:Y:S02]  /*03b0*/  LOP3.LUT R19, R19, 0x20, RZ, 0xc0, !PT ;  /* 0x0000002013137812 */ /* 0x000fe400078ec0ff */
[----:B------:R-:W-:-:S04]  /*03c0*/  IADD3 R17, P1, R17, R18, RZ ;  /* 0x0000001211117210 */ /* 0x000fc80007f3e0ff */
[----:B------:R-:W-:Y:S01]  /*03d0*/  LEA R16, P2, R17, UR6, 0x8 ;  /* 0x0000000611107c11 */ /* 0x000fe2000f8440ff */
[----:B------:R-:W-:Y:S01]  /*03e0*/  IMAD.X R18, RZ, RZ, R9, P1 ;  /* 0x000000ffff127224 */ /* 0x000fe200008e0609 */
[----:B------:R-:W-:Y:S02]  /*03f0*/  IADD3 R19, P1, R19, R20, RZ ;  /* 0x0000001413137210 */ /* 0x000fe40007f3e0ff */
[----:B------:R-:W-:Y:S02]  /*0400*/  LEA.HI R9, R11, R0, RZ, 0x13 ;  /* 0x000000000b097211 */ /* 0x000fe400078f98ff */
[----:B-1----:R-:W-:Y:S01]  /*0410*/  LEA.HI.X R15, R17, UR7, R18, 0x8, P2 ;  /* 0x00000007110f7c11 */ /* 0x002fe200090f4412 */
[----:B------:R-:W-:Y:S01]  /*0420*/  IMAD.X R18, RZ, RZ, R8, P1 ;  /* 0x000000ffff127224 */ /* 0x000fe200008e0608 */
[----:B------:R-:W-:Y:S02]  /*0430*/  LEA R8, P1, R19, R16, 0xd ;  /* 0x0000001013087211 */ /* 0x000fe400078268ff */
[----:B------:R-:W-:-:S02]  /*0440*/  SHF.R.S32.HI R14, RZ, 0x13, R9 ;  /* 0x00000013ff0e7819 */ /* 0x000fc40000011409 */
[----:B------:R-:W-:-:S03]  /*0450*/  LEA.HI.X R9, R19, R15, R18, 0xd, P1 ;  /* 0x0000000f13097211 */ /* 0x000fc600008f6c12 */
[----:B------:R-:W-:-:S04]  /*0460*/  IMAD.U32 R15, R14, 0x10000, RZ ;  /* 0x000100000e0f7824 */ /* 0x000fc800078e00ff */
[----:B------:R-:W-:Y:S01]  /*0470*/  IMAD.WIDE R8, R15, 0x4, R8 ;  /* 0x000000040f087825 */ /* 0x000fe200078e0208 */
[----:B------:R-:W-:Y:S02]  /*0480*/  CS2R R16, SRZ ;  /* 0x0000000000107805 */ /* 0x000fe4000001ff00 */
[----:B------:R-:W-:Y:S02]  /*0490*/  CS2R R18, SRZ ;  /* 0x0000000000127805 */ /* 0x000fe4000001ff00 */
[----:B--2---:R-:W-:Y:S02]  /*04a0*/  CS2R R12, SRZ ;  /* 0x00000000000c7805 */ /* 0x004fe4000001ff00 */
[----:B------:R-:W-:Y:S01]  /*04b0*/  CS2R R14, SRZ ;  /* 0x00000000000e7805 */ /* 0x000fe2000001ff00 */
[----:B------:R-:W-:-:S05]  /*04c0*/  IMAD.WIDE R8, R2, 0x4, R8 ;  /* 0x0000000402087825 */ /* 0x000fca00078e0208 */
[----:B------:R-:W2:Y:S04]  /*04d0*/  @P0 LDG.E.EL.128 R12, desc[UR4][R28.64+-0x100] ;  /* 0xffff00041c0c0981 */ /* 0x000ea8000c2e1d00 */
[----:B------:R1:W4:Y:S01]  /*04e0*/  @P0 LDG.E.EL.128 R16, desc[UR4][R8.64+-0x100] ;  /* 0xffff000408100981 */ /* 0x000322000c2e1d00 */
[----:B-----5:R-:W-:Y:S02]  /*04f0*/  SEL R22, R5, RZ, P0 ;  /* 0x000000ff05167207 */ /* 0x020fe40000000000 */
[----:B------:R-:W-:Y:S02]  /*0500*/  SEL R20, R4, RZ, P0 ;  /* 0x000000ff04147207 */ /* 0x000fe40000000000 */
[----:B------:R-:W-:-:S04]  /*0510*/  SHF.R.U32.HI R5, RZ, 0x1a, R22 ;  /* 0x0000001aff057819 */ /* 0x000fc80000011616 */
[----:B------:R-:W-:-:S04]  /*0520*/  LOP3.LUT R5, R5, 0x20, RZ, 0xc0, !PT ;  /* 0x0000002005057812 */ /* 0x000fc800078ec0ff */
[----:B------:R-:W-:Y:S02]  /*0530*/  IADD3 R5, P1, R5, R20, RZ ;  /* 0x0000001405057210 */ /* 0x000fe40007f3e0ff */
[----:B------:R-:W-:Y:S02]  /*0540*/  LEA.HI R10, R11, R10, RZ, 0x13 ;  /* 0x0000000a0b0a7211 */ /* 0x000fe400078f98ff */
[----:B------:R-:W-:Y:S02]  /*0550*/  LEA R32, P2, R5, UR6, 0x8 ;  /* 0x0000000605207c11 */ /* 0x000fe4000f8440ff */
[----:B------:R-:W-:Y:S02]  /*0560*/  SHF.R.S32.HI R10, RZ, 0x13, R10 ;  /* 0x00000013ff0a7819 */ /* 0x000fe4000001140a */
[----:B-1----:R-:W-:Y:S01]  /*0570*/  CS2R R8, SRZ ;  /* 0x0000000000087805 */ /* 0x002fe2000001ff00 */
[----:B------:R-:W-:Y:S01]  /*0580*/  IMAD.WIDE R24, R2, 0x4, R24 ;  /* 0x0000000402187825 */ /* 0x000fe200078e0218 */
[----:B---3--:R-:W-:-:S04]  /*0590*/  SEL R4, R7, RZ, P0 ;  /* 0x000000ff07047207 */ /* 0x008fc80000000000 */
[----:B------:R-:W-:Y:S02]  /*05a0*/  SHF.R.U32.HI R7, RZ, 0x1a, R4 ;  /* 0x0000001aff077819 */ /* 0x000fe40000011604 */
[----:B------:R-:W-:Y:S02]  /*05b0*/  SEL R20, R6, RZ, P0 ;  /* 0x000000ff06147207 */ /* 0x000fe40000000000 */
[----:B------:R-:W-:Y:S01]  /*05c0*/  LOP3.LUT R7, R7, 0x20, RZ, 0xc0, !PT ;  /* 0x0000002007077812 */ /* 0x000fe200078ec0ff */
[----:B------:R-:W-:-:S03]  /*05d0*/  IMAD.X R6, RZ, RZ, R22, P1 ;  /* 0x000000ffff067224 */ /* 0x000fc600008e0616 */
[----:B------:R-:W-:Y:S02]  /*05e0*/  IADD3 R7, P1, R7, R20, RZ ;  /* 0x0000001407077210 */ /* 0x000fe40007f3e0ff */
[----:B------:R-:W-:-:S03]  /*05f0*/  LEA.HI.X R5, R5, UR7, R6, 0x8, P2 ;  /* 0x0000000705057c11 */ /* 0x000fc600090f4406 */
[----:B------:R-:W-:Y:S01]  /*0600*/  IMAD.X R4, RZ, RZ, R4, P1 ;  /* 0x000000ffff047224 */ /* 0x000fe200008e0604 */
[----:B------:R-:W-:-:S04]  /*0610*/  LEA R32, P1, R7, R32, 0xd ;  /* 0x0000002007207211 */ /* 0x000fc800078268ff */
[----:B------:R-:W-:Y:S01]  /*0620*/  LEA.HI.X R33, R7, R5, R4, 0xd, P1 ;  /* 0x0000000507217211 */ /* 0x000fe200008f6c04 */
[----:B------:R-:W-:Y:S01]  /*0630*/  IMAD.U32 R5, R10, 0x10000, RZ ;  /* 0x000100000a057824 */ /* 0x000fe200078e00ff */
[----:B------:R-:W-:-:S06]  /*0640*/  CS2R R10, SRZ ;  /* 0x00000000000a7805 */ /* 0x000fcc000001ff00 */
[----:B------:R-:W3:Y:S01]  /*0650*/  @P0 LDG.E.EL.128 R8, desc[UR4][R24.64+-0x100] ;  /* 0xffff000418080981 */ /* 0x000ee2000c2e1d00 */
[----:B--2---:R-:W-:Y:S02]  /*0660*/  SEL R7, R12, RZ, P0 ;  /* 0x000000ff0c077207 */ /* 0x004fe40000000000 */
[----:B----4-:R-:W-:Y:S02]  /*0670*/  SEL R16, R16, RZ, P0 ;  /* 0x000000ff10107207 */ /* 0x010fe40000000000 */
[----:B------:R-:W-:Y:S02]  /*0680*/  SEL R20, R13, RZ, P0 ;  /* 0x000000ff0d147207 */ /* 0x000fe40000000000 */
[----:B------:R-:W-:Y:S01]  /*0690*/  SEL R17, R17, RZ, P0 ;  /* 0x000000ff11117207 */ /* 0x000fe20000000000 */
[----:B------:R-:W-:Y:S01]  /*06a0*/  FADD R22, R16, -R7 ;  /* 0x8000000710167221 */ /* 0x000fe20000000000 */
[----:B------:R-:W-:Y:S02]  /*06b0*/  SEL R13, R14, RZ, P0 ;  /* 0x000000ff0e0d7207 */ /* 0x000fe40000000000 */
[----:B------:R-:W-:-:S02]  /*06c0*/  SEL R18, R18, RZ, P0 ;  /* 0x000000ff12127207 */ /* 0x000fc40000000000 */
[----:B------:R-:W-:Y:S02]  /*06d0*/  SEL R19, R19, RZ, P0 ;  /* 0x000000ff13137207 */ /* 0x000fe40000000000 */
[----:B------:R-:W-:Y:S01]  /*06e0*/  SEL R16, R15, RZ, P0 ;  /* 0x000000ff0f107207 */ /* 0x000fe20000000000 */
[----:B------:R-:W-:-:S04]  /*06f0*/  IMAD.WIDE R32, R5, 0x4, R32 ;  /* 0x0000000405207825 */ /* 0x000fc800078e0220 */
[----:B------:R-:W-:Y:S01]  /*0700*/  FADD R20, R17, -R20 ;  /* 0x8000001411147221 */ /* 0x000fe20000000000 */
[----:B------:R-:W-:Y:S01]  /*0710*/  FADD R30, R18, -R13 ;  /* 0x8000000d121e7221 */ /* 0x000fe20000000000 */
[----:B------:R-:W-:Y:S01]  /*0720*/  FADD R27, R19, -R16 ;  /* 0x80000010131b7221 */ /* 0x000fe20000000000 */
[----:B------:R-:W-:Y:S02]  /*0730*/  CS2R R16, SRZ ;  /* 0x0000000000107805 */ /* 0x000fe4000001ff00 */
[----:B------:R-:W-:Y:S02]  /*0740*/  CS2R R18, SRZ ;  /* 0x0000000000127805 */ /* 0x000fe4000001ff00 */
[----:B------:R-:W-:Y:S02]  /*0750*/  CS2R R12, SRZ ;  /* 0x00000000000c7805 */ /* 0x000fe4000001ff00 */
[----:B------:R-:W-:Y:S02]  /*0760*/  CS2R R14, SRZ ;  /* 0x00000000000e7805 */ /* 0x000fe4000001ff00 */
[----:B------:R-:W-:-:S02]  /*0770*/  CS2R R4, SRZ ;  /* 0x0000000000047805 */ /* 0x000fc4000001ff00 */
[----:B------:R-:W-:Y:S01]  /*0780*/  CS2R R6, SRZ ;  /* 0x0000000000067805 */ /* 0x000fe2000001ff00 */
[----:B------:R-:W-:Y:S01]  /*0790*/  IMAD.WIDE R32, R2, 0x4, R32 ;  /* 0x0000000402207825 */ /* 0x000fe200078e0220 */
[----:B------:R-:W2:Y:S04]  /*07a0*/  @P0 LDG.E.EL.128 R16, desc[UR4][R24.64+-0x100] ;  /* 0xffff000418100981 */ /* 0x000ea8000c2e1d00 */
[----:B------:R-:W4:Y:S04]  /*07b0*/  @P0 LDG.E.EL.128 R12, desc[UR4][R28.64+-0x100] ;  /* 0xffff00041c0c0981 */ /* 0x000f28000c2e1d00 */
[----:B------:R1:W5:Y:S02]  /*07c0*/  @P0 LDG.E.EL.128 R4, desc[UR4][R32.64+-0x100] ;  /* 0xffff000420040981 */ /* 0x000364000c2e1d00 */
[----:B-1----:R-:W1:Y:S01]  /*07d0*/  LDC.64 R32, c[0x0][0x240] ;  /* 0x00009000ff207b82 */ /* 0x002e620000000a00 */
[----:B------:R-:W-:-:S02]  /*07e0*/  IMAD R24, R21, 0x40, R2 ;  /* 0x0000004015187824 */ /* 0x000fc400078e0202 */
[----:B0-----:R-:W-:-:S04]  /*07f0*/  IMAD.WIDE R34, R2, 0x4, R34 ;  /* 0x0000000402227825 */ /* 0x001fc800078e0222 */
[----:B-1----:R-:W-:Y:S01]  /*0800*/  IMAD.WIDE R32, R2, 0x4, R32 ;  /* 0x0000000402207825 */ /* 0x002fe200078e0220 */
[----:B---3--:R-:W-:-:S05]  /*0810*/  SEL R8, R8, RZ, P0 ;  /* 0x000000ff08087207 */ /* 0x008fca0000000000 */
[----:B------:R-:W-:-:S06]  /*0820*/  FADD R23, R8, 9.9999997473787516356e-06 ;  /* 0x3727c5ac08177421 */ /* 0x000fcc0000000000 */
[----:B------:R-:W0:Y:S01]  /*0830*/  MUFU.SQRT R23, R23 ;  /* 0x0000001700177308 */ /* 0x000e220000002000 */
[----:B------:R-:W-:-:S05]  /*0840*/  SEL R8, R9, RZ, P0 ;  /* 0x000000ff09087207 */ /* 0x000fca0000000000 */
[----:B------:R-:W-:Y:S01]  /*0850*/  FADD R8, R8, 9.9999997473787516356e-06 ;  /* 0x3727c5ac08087421 */ /* 0x000fe20000000000 */
[C---:B0-----:R-:W-:Y:S02]  /*0860*/  FSETP.GT.AND P1, PT, R23.reuse, 8.50705917302346158658e+37, PT ;  /* 0x7e8000001700780b */ /* 0x041fe40003f24000 */
[----:B------:R-:W-:-:S03]  /*0870*/  FSETP.GEU.AND P2, PT, R23, 1.175494350822287508e-38, PT ;  /* 0x008000001700780b */ /* 0x000fc60003f4e000 */
[----:B------:R-:W0:Y:S01]  /*0880*/  MUFU.SQRT R8, R8 ;  /* 0x0000000800087308 */ /* 0x000e220000002000 */
[----:B------:R-:W-:Y:S02]  /*0890*/  SEL R9, R10, RZ, P0 ;  /* 0x000000ff0a097207 */ /* 0x000fe40000000000 */
[----:B------:R-:W-:Y:S02]  /*08a0*/  SEL R10, R11, RZ, P0 ;  /* 0x000000ff0b0a7207 */ /* 0x000fe40000000000 */
[----:B--2---:R-:W-:-:S03]  /*08b0*/  SEL R16, R16, RZ, P0 ;  /* 0x000000ff10107207 */ /* 0x004fc60000000000 */
[----:B------:R-:W-:Y:S01]  /*08c0*/  FADD R10, R10, 9.9999997473787516356e-06 ;  /* 0x3727c5ac0a0a7421 */ /* 0x000fe20000000000 */
[----:B------:R-:W-:Y:S01]  /*08d0*/  @P1 FMUL R23, R23, 0.25 ;  /* 0x3e80000017171820 */ /* 0x000fe20000400000 */
[----:B----4-:R-:W-:Y:S02]  /*08e0*/  SEL R28, R12, RZ, P0 ;  /* 0x000000ff0c1c7207 */ /* 0x010fe40000000000 */
[----:B------:R-:W-:Y:S01]  /*08f0*/  SEL R12, R13, RZ, P0 ;  /* 0x000000ff0d0c7207 */ /* 0x000fe20000000000 */
[----:B------:R-:W-:Y:S01]  /*0900*/  @!P2 FMUL R23, R23, 16777216 ;  /* 0x4b8000001717a820 */ /* 0x000fe20000400000 */
[----:B-----5:R-:W-:Y:S01]  /*0910*/  SEL R5, R5, RZ, P0 ;  /* 0x000000ff05057207 */ /* 0x020fe20000000000 */
[----:B------:R-:W-:Y:S01]  /*0920*/  FADD R16, R16, 9.9999997473787516356e-06 ;  /* 0x3727c5ac10107421 */ /* 0x000fe20000000000 */
[----:B------:R-:W-:Y:S01]  /*0930*/  SEL R25, R4, RZ, P0 ;  /* 0x000000ff04197207 */ /* 0x000fe20000000000 */
[----:B------:R-:W1:Y:S02]  /*0940*/  MUFU.SQRT R10, R10 ;  /* 0x0000000a000a7308 */ /* 0x000e640000002000 */
[----:B------:R-:W-:Y:S01]  /*0950*/  FADD R4, R5, -R12 ;  /* 0x8000000c05047221 */ /* 0x000fe20000000000 */
[----:B------:R-:W-:-:S02]  /*0960*/  IMAD.MOV.U32 R5, RZ, RZ, 0x3e800000 ;  /* 0x3e800000ff057424 */ /* 0x000fc400078e00ff */
[----:B------:R-:W-:-:S03]  /*0970*/  FADD R9, R9, 9.9999997473787516356e-06 ;  /* 0x3727c5ac09097421 */ /* 0x000fc60000000000 */
[----:B------:R-:W2:Y:S01]  /*0980*/  MUFU.RCP R13, R23 ;  /* 0x00000017000d7308 */ /* 0x000ea20000001000 */
[----:B0-----:R-:W-:Y:S02]  /*0990*/  FSETP.GT.AND P3, PT, R8, 8.50705917302346158658e+37, PT ;  /* 0x7e8000000800780b */ /* 0x001fe40003f64000 */
[----:B------:R-:W-:-:S05]  /*09a0*/  FSEL R12, R5, 1, P1 ;  /* 0x3f800000050c7808 */ /* 0x000fca0000800000 */
[----:B------:R-:W0:Y:S01]  /*09b0*/  MUFU.SQRT R16, R16 ;  /* 0x0000001000107308 */ /* 0x000e220000002000 */
[----:B------:R-:W-:Y:S02]  /*09c0*/  FSETP.GEU.AND P4, PT, R8, 1.175494350822287508e-38, PT ;  /* 0x008000000800780b */ /* 0x000fe40003f8e000 */
[----:B------:R-:W-:Y:S01]  /*09d0*/  SEL R17, R17, RZ, P0 ;  /* 0x000000ff11117207 */ /* 0x000fe20000000000 */
[----:B------:R-:W-:Y:S01]  /*09e0*/  @!P2 FMUL R12, R12, 16777216 ;  /* 0x4b8000000c0ca820 */ /* 0x000fe20000400000 */
[----:B------:R-:W-:-:S03]  /*09f0*/  SEL R18, R18, RZ, P0 ;  /* 0x000000ff12127207 */ /* 0x000fc60000000000 */
[----:B------:R-:W3:Y:S01]  /*0a00*/  MUFU.SQRT R9, R9 ;  /* 0x0000000900097308 */ /* 0x000ee20000002000 */
[----:B------:R-:W-:Y:S01]  /*0a10*/  FADD R17, R17, 9.9999997473787516356e-06 ;  /* 0x3727c5ac11117421 */ /* 0x000fe20000000000 */
[----:B-1----:R-:W-:Y:S01]  /*0a20*/  FSETP.GT.AND P1, PT, R10, 8.50705917302346158658e+37, PT ;  /* 0x7e8000000a00780b */ /* 0x002fe20003f24000 */
[----:B--2---:R-:W-:Y:S01]  /*0a30*/  FMUL R13, R13, R12 ;  /* 0x0000000c0d0d7220 */ /* 0x004fe20000400000 */
[----:B------:R-:W-:Y:S01]  /*0a40*/  FADD R18, R18, 9.9999997473787516356e-06 ;  /* 0x3727c5ac12127421 */ /* 0x000fe20000000000 */
[----:B------:R-:W-:Y:S01]  /*0a50*/  FSEL R12, R5, 1, P3 ;  /* 0x3f800000050c7808 */ /* 0x000fe20001800000 */
[----:B------:R-:W-:Y:S01]  /*0a60*/  @P3 FMUL R8, R8, 0.25 ;  /* 0x3e80000008083820 */ /* 0x000fe20000400000 */
[----:B0-----:R-:W-:Y:S01]  /*0a70*/  FSETP.GT.AND P3, PT, R16, 8.50705917302346158658e+37, PT ;  /* 0x7e8000001000780b */ /* 0x001fe20003f64000 */
[----:B------:R-:W-:Y:S01]  /*0a80*/  MUFU.SQRT R11, R17 ;  /* 0x00000011000b7308 */ /* 0x000fe20000002000 */
[----:B------:R-:W-:Y:S01]  /*0a90*/  FSETP.GEU.AND P2, PT, R10, 1.175494350822287508e-38, PT ;  /* 0x008000000a00780b */ /* 0x000fe20003f4e000 */
[----:B------:R-:W-:Y:S01]  /*0aa0*/  @!P4 FMUL R8, R8, 16777216 ;  /* 0x4b8000000808c820 */ /* 0x000fe20000400000 */
[----:B------:R-:W-:Y:S01]  /*0ab0*/  @!P4 FMUL R12, R12, 16777216 ;  /* 0x4b8000000c0cc820 */ /* 0x000fe20000400000 */
[----:B------:R-:W-:-:S04]  /*0ac0*/  FSETP.GEU.AND P4, PT, R16, 1.175494350822287508e-38, PT ;  /* 0x008000001000780b */ /* 0x000fc80003f8e000 */
[----:B------:R-:W0:Y:S01]  /*0ad0*/  MUFU.SQRT R17, R18 ;  /* 0x0000001200117308 */ /* 0x000e220000002000 */
[----:B------:R-:W-:Y:S02]  /*0ae0*/  SEL R19, R19, RZ, P0 ;  /* 0x000000ff13137207 */ /* 0x000fe40000000000 */
[----:B---3--:R-:W-:Y:S01]  /*0af0*/  FSETP.GT.AND P5, PT, R9, 8.50705917302346158658e+37, PT ;  /* 0x7e8000000900780b */ /* 0x008fe20003fa4000 */
[----:B------:R-:W-:Y:S01]  /*0b00*/  @P1 FMUL R10, R10, 0.25 ;  /* 0x3e8000000a0a1820 */ /* 0x000fe20000400000 */
[----:B------:R-:W-:Y:S01]  /*0b10*/  SEL R29, R7, RZ, P0 ;  /* 0x000000ff071d7207 */ /* 0x000fe20000000000 */
[----:B------:R-:W-:Y:S01]  /*0b20*/  FADD R19, R19, 9.9999997473787516356e-06 ;  /* 0x3727c5ac13137421 */ /* 0x000fe20000000000 */
[----:B------:R-:W-:Y:S02]  /*0b30*/  SEL R6, R6, RZ, P0 ;  /* 0x000000ff06067207 */ /* 0x000fe40000000000 */
[----:B------:R-:W-:Y:S02]  /*0b40*/  SEL R7, R14, RZ, P0 ;  /* 0x000000ff0e077207 */ /* 0x000fe40000000000 */
[----:B------:R-:W-:Y:S01]  /*0b50*/  FSETP.GEU.AND P6, PT, R9, 1.175494350822287508e-38, PT ;  /* 0x008000000900780b */ /* 0x000fe20003fce000 */
[----:B------:R-:W-:Y:S01]  /*0b60*/  FADD R28, R25, -R28 ;  /* 0x8000001c191c7221 */ /* 0x000fe20000000000 */
[----:B------:R-:W-:Y:S01]  /*0b70*/  @P3 FMUL R16, R16, 0.25 ;  /* 0x3e80000010103820 */ /* 0x000fe20000400000 */
[----:B------:R1:W2:Y:S01]  /*0b80*/  MUFU.RCP R25, R8 ;  /* 0x0000000800197308 */ /* 0x0002a20000001000 */
[----:B------:R-:W-:Y:S01]  /*0b90*/  @!P2 FMUL R10, R10, 16777216 ;  /* 0x4b8000000a0aa820 */ /* 0x000fe20000400000 */
[----:B------:R-:W-:Y:S01]  /*0ba0*/  FADD R7, R6, -R7 ;  /* 0x8000000706077221 */ /* 0x000fe20000000000 */
[----:B------:R-:W-:Y:S01]  /*0bb0*/  @!P4 FMUL R16, R16, 16777216 ;  /* 0x4b8000001010c820 */ /* 0x000fe20000400000 */
[----:B------:R-:W-:Y:S01]  /*0bc0*/  @P5 FMUL R9, R9, 0.25 ;  /* 0x3e80000009095820 */ /* 0x000fe20000400000 */
[----:B-1----:R-:W-:-:S03]  /*0bd0*/  FSEL R8, R5, 1, P1 ;  /* 0x3f80000005087808 */ /* 0x002fc60000800000 */
[----:B------:R-:W-:Y:S01]  /*0be0*/  MUFU.SQRT R6, R19 ;  /* 0x0000001300067308 */ /* 0x000fe20000002000 */
[C---:B0-----:R-:W-:Y:S01]  /*0bf0*/  FSETP.GT.AND P1, PT, R17.reuse, 8.50705917302346158658e+37, PT ;  /* 0x7e8000001100780b */ /* 0x041fe20003f24000 */
[----:B------:R-:W-:Y:S01]  /*0c00*/  @!P2 FMUL R8, R8, 16777216 ;  /* 0x4b8000000808a820 */ /* 0x000fe20000400000 */
[----:B------:R-:W-:-:S05]  /*0c10*/  FSETP.GEU.AND P2, PT, R17, 1.175494350822287508e-38, PT ;  /* 0x008000001100780b */ /* 0x000fca0003f4e000 */
[----:B------:R-:W0:Y:S01]  /*0c20*/  MUFU.RCP R19, R10 ;  /* 0x0000000a00137308 */ /* 0x000e220000001000 */
[----:B------:R-:W-:Y:S01]  /*0c30*/  @!P6 FMUL R9, R9, 16777216 ;  /* 0x4b8000000909e820 */ /* 0x000fe20000400000 */
[----:B------:R-:W-:-:S06]  /*0c40*/  SEL R14, R15, RZ, P0 ;  /* 0x000000ff0f0e7207 */ /* 0x000fcc0000000000 */
[----:B------:R-:W1:Y:S01]  /*0c50*/  MUFU.RCP R16, R16 ;  /* 0x0000001000107308 */ /* 0x000e620000001000 */
[----:B------:R-:W-:Y:S01]  /*0c60*/  @P1 FMUL R17, R17, 0.25 ;  /* 0x3e80000011111820 */ /* 0x000fe20000400000 */
[----:B--2---:R-:W-:-:S06]  /*0c70*/  FMUL R25, R25, R12 ;  /* 0x0000000c19197220 */ /* 0x004fcc0000400000 */
[----:B------:R2:W3:Y:S01]  /*0c80*/  MUFU.RCP R15, R9 ;  /* 0x00000009000f7308 */ /* 0x0004e20000001000 */
[----:B0-----:R-:W-:Y:S01]  /*0c90*/  FMUL R8, R19, R8 ;  /* 0x0000000813087220 */ /* 0x001fe20000400000 */
[----:B------:R-:W-:Y:S01]  /*0ca0*/  @!P2 FMUL R17, R17, 16777216 ;  /* 0x4b8000001111a820 */ /* 0x000fe20000400000 */
[----:B--2---:R-:W-:Y:S02]  /*0cb0*/  FSEL R9, R5, 1, P3 ;  /* 0x3f80000005097808 */ /* 0x004fe40001800000 */
[----:B------:R-:W-:-:S03]  /*0cc0*/  FMUL R27, R8, R27 ;  /* 0x0000001b081b7220 */ /* 0x000fc60000400000 */
[----:B------:R-:W-:Y:S01]  /*0cd0*/  @!P4 FMUL R9, R9, 16777216 ;  /* 0x4b8000000909c820 */ /* 0x000fe20000400000 */
[----:B------:R0:W2:Y:S01]  /*0ce0*/  MUFU.RCP R10, R17 ;  /* 0x00000011000a7308 */ /* 0x0000a20000001000 */
[----:B------:R-:W-:Y:S01]  /*0cf0*/  FMUL R25, R25, R20 ;  /* 0x0000001419197220 */ /* 0x000fe20000400000 */
[----:B------:R-:W-:Y:S01]  /*0d00*/  FMUL R8, R13, R22 ;  /* 0x000000160d087220 */ /* 0x000fe20000400000 */
[----:B-1----:R-:W-:Y:S01]  /*0d10*/  FMUL R9, R16, R9 ;  /* 0x0000000910097220 */ /* 0x002fe20000400000 */
[----:B------:R-:W-:Y:S02]  /*0d20*/  CS2R R18, SRZ ;  /* 0x0000000000127805 */ /* 0x000fe4000001ff00 */
[----:B------:R-:W-:Y:S02]  /*0d30*/  CS2R R20, SRZ ;  /* 0x0000000000147805 */ /* 0x000fe4000001ff00 */
[----:B------:R-:W-:Y:S02]  /*0d40*/  CS2R R22, SRZ ;  /* 0x0000000000167805 */ /* 0x000fe4000001ff00 */
[----:B0-----:R-:W-:-:S04]  /*0d50*/  CS2R R16, SRZ ;  /* 0x0000000000107805 */ /* 0x001fc8000001ff00 */
[----:B------:R-:W4:Y:S04]  /*0d60*/  @P0 LDG.E.EL.128 R20, desc[UR4][R32.64+-0x100] ;  /* 0xffff000420140981 */ /* 0x000f28000c2e1d00 */
[----:B------:R-:W5:Y:S01]  /*0d70*/  @P0 LDG.E.EL.128 R16, desc[UR4][R34.64+-0x100] ;  /* 0xffff000422100981 */ /* 0x000f62000c2e1d00 */
[----:B------:R-:W-:Y:S01]  /*0d80*/  FADD R29, R29, -R14 ;  /* 0x8000000e1d1d7221 */ /* 0x000fe20000000000 */
[----:B------:R-:W-:Y:S02]  /*0d90*/  FSEL R14, R5, 1, P5 ;  /* 0x3f800000050e7808 */ /* 0x000fe40002800000 */
[C---:B------:R-:W-:Y:S02]  /*0da0*/  FSETP.GT.AND P5, PT, R11.reuse, 8.50705917302346158658e+37, PT ;  /* 0x7e8000000b00780b */ /* 0x040fe40003fa4000 */
[----:B------:R-:W-:Y:S01]  /*0db0*/  FSETP.GT.AND P3, PT, R6, 8.50705917302346158658e+37, PT ;  /* 0x7e8000000600780b */ /* 0x000fe20003f64000 */
[----:B------:R-:W-:Y:S01]  /*0dc0*/  @!P6 FMUL R14, R14, 16777216 ;  /* 0x4b8000000e0ee820 */ /* 0x000fe20000400000 */
[----:B------:R-:W-:-:S02]  /*0dd0*/  FSETP.GEU.AND P6, PT, R11, 1.175494350822287508e-38, PT ;  /* 0x008000000b00780b */ /* 0x000fc40003fce000 */
[----:B------:R-:W-:-:S07]  /*0de0*/  FSEL R12, R5, 1, P5 ;  /* 0x3f800000050c7808 */ /* 0x000fce0002800000 */
[----:B------:R-:W-:Y:S01]  /*0df0*/  @P5 FMUL R11, R11, 0.25 ;  /* 0x3e8000000b0b5820 */ /* 0x000fe20000400000 */
[C---:B------:R-:W-:Y:S01]  /*0e00*/  FSETP.GEU.AND P5, PT, R6.reuse, 1.175494350822287508e-38, PT ;  /* 0x008000000600780b */ /* 0x040fe20003fae000 */
[----:B------:R-:W-:Y:S02]  /*0e10*/  @P3 FMUL R6, R6, 0.25 ;  /* 0x3e80000006063820 */ /* 0x000fe40000400000 */
[----:B------:R-:W-:Y:S01]  /*0e20*/  @!P6 FMUL R11, R11, 16777216 ;  /* 0x4b8000000b0be820 */ /* 0x000fe20000400000 */
[----:B------:R-:W-:Y:S01]  /*0e30*/  FSEL R13, R5, 1, P1 ;  /* 0x3f800000050d7808 */ /* 0x000fe20000800000 */
[----:B---3--:R-:W-:-:S04]  /*0e40*/  FMUL R15, R15, R14 ;  /* 0x0000000e0f0f7220 */ /* 0x008fc80000400000 */
[----:B------:R-:W0:Y:S04]  /*0e50*/  MUFU.RCP R11, R11 ;  /* 0x0000000b000b7308 */ /* 0x000e280000001000 */
[----:B------:R-:W-:-:S04]  /*0e60*/  @!P5 FMUL R6, R6, 16777216 ;  /* 0x4b8000000606d820 */ /* 0x000fc80000400000 */
[----:B------:R2:W1:Y:S01]  /*0e70*/  MUFU.RCP R26, R6 ;  /* 0x00000006001a7308 */ /* 0x0004620000001000 */
[----:B------:R-:W-:Y:S01]  /*0e80*/  FMUL R30, R15, R30 ;  /* 0x0000001e0f1e7220 */ /* 0x000fe20000400000 */
[----:B------:R-:W-:Y:S01]  /*0e90*/  @!P2 FMUL R13, R13, 16777216 ;  /* 0x4b8000000d0da820 */ /* 0x000fe20000400000 */
[----:B------:R-:W-:Y:S01]  /*0ea0*/  FSEL R15, R5, 1, P3 ;  /* 0x3f800000050f7808 */ /* 0x000fe20001800000 */
[----:B------:R-:W-:Y:S01]  /*0eb0*/  FMUL R28, R9, R28 ;  /* 0x0000001c091c7220 */ /* 0x000fe20000400000 */
[----:B------:R-:W-:Y:S01]  /*0ec0*/  IMAD R3, R3, 0x40, R2 ;  /* 0x0000004003037824 */ /* 0x000fe200078e0202 */
[----:B------:R-:W-:Y:S01]  /*0ed0*/  ISETP.GE.AND P1, PT, R2, 0x40, PT ;  /* 0x000000400200780c */ /* 0x000fe20003f26270 */
[----:B------:R-:W-:Y:S01]  /*0ee0*/  @!P6 FMUL R12, R12, 16777216 ;  /* 0x4b8000000c0ce820 */ /* 0x000fe20000400000 */
[----:B--2---:R-:W-:Y:S01]  /*0ef0*/  FMUL R6, R10, R13 ;  /* 0x0000000d0a067220 */ /* 0x004fe20000400000 */
[----:B------:R-:W-:Y:S02]  /*0f00*/  @!P5 FMUL R15, R15, 16777216 ;  /* 0x4b8000000f0fd820 */ /* 0x000fe40000400000 */
[----:B0-----:R-:W-:-:S02]  /*0f10*/  FMUL R5, R11, R12 ;  /* 0x0000000c0b057220 */ /* 0x001fc40000400000 */
[----:B-1----:R-:W-:Y:S01]  /*0f20*/  FMUL R26, R26, R15 ;  /* 0x0000000f1a1a7220 */ /* 0x002fe20000400000 */
[----:B------:R-:W-:Y:S02]  /*0f30*/  CS2R R14, SRZ ;  /* 0x00000000000e7805 */ /* 0x000fe4000001ff00 */
[----:B----4-:R-:W-:Y:S02]  /*0f40*/  SEL R2, R20, RZ, P0 ;  /* 0x000000ff14027207 */ /* 0x010fe40000000000 */
[----:B------:R-:W-:Y:S02]  /*0f50*/  SEL R21, R21, RZ, P0 ;  /* 0x000000ff15157207 */ /* 0x000fe40000000000 */
[----:B-----5:R-:W-:Y:S02]  /*0f60*/  SEL R9, R16, RZ, P0 ;  /* 0x000000ff10097207 */ /* 0x020fe40000000000 */
[----:B------:R-:W-:Y:S02]  /*0f70*/  SEL R10, R17, RZ, P0 ;  /* 0x000000ff110a7207 */ /* 0x000fe40000000000 */
[----:B------:R-:W-:-:S02]  /*0f80*/  SEL R13, R18, RZ, P0 ;  /* 0x000000ff120d7207 */ /* 0x000fc40000000000 */
[----:B------:R-:W-:Y:S01]  /*0f90*/  SEL R22, R22, RZ, P0 ;  /* 0x000000ff16167207 */ /* 0x000fe20000000000 */
[----:B------:R-:W-:Y:S01]  /*0fa0*/  FFMA R2, R9, R8, R2 ;  /* 0x0000000809027223 */ /* 0x000fe20000000002 */
[----:B------:R-:W-:Y:S01]  /*0fb0*/  FFMA R25, R10, R25, R21 ;  /* 0x000000190a197223 */ /* 0x000fe20000000015 */
[----:B------:R-:W-:Y:S02]  /*0fc0*/  CS2R R8, SRZ ;  /* 0x0000000000087805 */ /* 0x000fe4000001ff00 */
[----:B------:R-:W-:Y:S01]  /*0fd0*/  CS2R R10, SRZ ;  /* 0x00000000000a7805 */ /* 0x000fe2000001ff00 */
[----:B------:R-:W-:Y:S01]  /*0fe0*/  FFMA R30, R13, R30, R22 ;  /* 0x0000001e0d1e7223 */ /* 0x000fe20000000016 */
[----:B------:R-:W-:Y:S01]  /*0ff0*/  CS2R R12, SRZ ;  /* 0x00000000000c7805 */ /* 0x000fe2000001ff00 */
[----:B------:R-:W0:Y:S03]  /*1000*/  LDC.64 R20, c[0x0][0x210] ;  /* 0x00008400ff147b82 */ /* 0x000e260000000a00 */
[----:B------:R-:W2:Y:S04]  /*1010*/  @P0 LDG.E.EL.128 R8, desc[UR4][R34.64+-0x100] ;  /* 0xffff000422080981 */ /* 0x000ea8000c2e1d00 */
[----:B------:R0:W3:Y:S01]  /*1020*/  @P0 LDG.E.EL.128 R12, desc[UR4][R32.64+-0x100] ;  /* 0xffff0004200c0981 */ /* 0x0000e2000c2e1d00 */
[----:B------:R-:W-:-:S02]  /*1030*/  SEL R16, R19, RZ, P0 ;  /* 0x000000ff13107207 */ /* 0x000fc40000000000 */
[----:B------:R-:W-:Y:S02]  /*1040*/  SEL R23, R23, RZ, P0 ;  /* 0x000000ff17177207 */ /* 0x000fe40000000000 */
[----:B------:R-:W-:-:S03]  /*1050*/  CS2R R18, SRZ ;  /* 0x0000000000127805 */ /* 0x000fc6000001ff00 */
[----:B------:R-:W-:Y:S01]  /*1060*/  FFMA R27, R16, R27, R23 ;  /* 0x0000001b101b7223 */ /* 0x000fe20000000017 */
[----:B------:R-:W-:Y:S01]  /*1070*/  CS2R R22, SRZ ;  /* 0x0000000000167805 */ /* 0x000fe2000001ff00 */
[----:B0-----:R-:W-:-:S04]  /*1080*/  IMAD.WIDE R32, R24, 0x4, R20 ;  /* 0x0000000418207825 */ /* 0x001fc800078e0214 */
[----:B------:R-:W-:Y:S01]  /*1090*/  IMAD.WIDE R34, R3, 0x4, R20 ;  /* 0x0000000403227825 */ /* 0x000fe200078e0214 */
[----:B------:R-:W-:-:S06]  /*10a0*/  CS2R R20, SRZ ;  /* 0x0000000000147805 */ /* 0x000fcc000001ff00 */
[----:B------:R-:W4:Y:S01]  /*10b0*/  @!P1 LDG.E.EL.128 R20, desc[UR4][R34.64] ;  /* 0x0000000422149981 */ /* 0x000f22000c2e1d00 */
[----:B--2---:R-:W-:Y:S02]  /*10c0*/  SEL R8, R8, RZ, P0 ;  /* 0x000000ff08087207 */ /* 0x004fe40000000000 */
[----:B---3--:R-:W-:-:S05]  /*10d0*/  SEL R17, R12, RZ, P0 ;  /* 0x000000ff0c117207 */ /* 0x008fca0000000000 */
[----:B------:R-:W-:Y:S01]  /*10e0*/  FFMA R28, R8, R28, R17 ;  /* 0x0000001c081c7223 */ /* 0x000fe20000000011 */
[----:B------:R-:W-:-:S06]  /*10f0*/  CS2R R16, SRZ ;  /* 0x0000000000107805 */ /* 0x000fcc000001ff00 */
[----:B------:R-:W2:Y:S01]  /*1100*/  @!P1 LDG.E.EL.128 R16, desc[UR4][R32.64] ;  /* 0x0000000420109981 */ /* 0x000ea2000c2e1d00 */
[----:B------:R-:W-:Y:S02]  /*1110*/  FMUL R8, R6, R7 ;  /* 0x0000000706087220 */ /* 0x000fe40000400000 */
[----:B------:R-:W0:Y:S01]  /*1120*/  LDC.64 R6, c[0x0][0x248] ;  /* 0x00009200ff067b82 */ /* 0x000e220000000a00 */
[----:B------:R-:W-:Y:S01]  /*1130*/  FMUL R3, R5, R4 ;  /* 0x0000000405037220 */ /* 0x000fe20000400000 */
[----:B------:R-:W-:Y:S01]  /*1140*/  SEL R5, R10, RZ, P0 ;  /* 0x000000ff0a057207 */ /* 0x000fe20000000000 */
[----:B------:R-:W-:Y:S01]  /*1150*/  FMUL R26, R26, R29 ;  /* 0x0000001d1a1a7220 */ /* 0x000fe20000400000 */
[----:B------:R-:W-:Y:S02]  /*1160*/  SEL R4, R9, RZ, P0 ;  /* 0x000000ff09047207 */ /* 0x000fe40000000000 */
[----:B------:R-:W-:Y:S02]  /*1170*/  SEL R11, R11, RZ, P0 ;  /* 0x000000ff0b0b7207 */ /* 0x000fe40000000000 */
[----:B------:R-:W-:-:S02]  /*1180*/  SEL R13, R13, RZ, P0 ;  /* 0x000000ff0d0d7207 */ /* 0x000fc40000000000 */
[----:B------:R-:W-:Y:S02]  /*1190*/  SEL R14, R14, RZ, P0 ;  /* 0x000000ff0e0e7207 */ /* 0x000fe40000000000 */
[----:B------:R-:W-:Y:S01]  /*11a0*/  SEL R10, R15, RZ, P0 ;  /* 0x000000ff0f0a7207 */ /* 0x000fe20000000000 */
[----:B------:R-:W-:Y:S01]  /*11b0*/  FFMA R3, R4, R3, R13 ;  /* 0x0000000304037223 */ /* 0x000fe2000000000d */
[----:B------:R-:W-:Y:S01]  /*11c0*/  FSETP.GEU.AND P4, PT, R2, RZ, PT ;  /* 0x000000ff0200720b */ /* 0x000fe20003f8e000 */
[----:B------:R-:W-:Y:S01]  /*11d0*/  FFMA R8, R5, R8, R14 ;  /* 0x0000000805087223 */ /* 0x000fe2000000000e */
[----:B------:R-:W-:Y:S01]  /*11e0*/  FSETP.GEU.AND P3, PT, R25, RZ, PT ;  /* 0x000000ff1900720b */ /* 0x000fe20003f6e000 */
[----:B------:R-:W-:Y:S01]  /*11f0*/  FFMA R10, R11, R26, R10 ;  /* 0x0000001a0b0a7223 */ /* 0x000fe2000000000a */
[----:B------:R-:W-:Y:S02]  /*1200*/  FSETP.GEU.AND P2, PT, R30, RZ, PT ;  /* 0x000000ff1e00720b */ /* 0x000fe40003f4e000 */
[----:B------:R-:W-:-:S02]  /*1210*/  FSETP.GEU.AND P0, PT, R27, RZ, PT ;  /* 0x000000ff1b00720b */ /* 0x000fc40003f0e000 */
[----:B----4-:R-:W-:Y:S02]  /*1220*/  SEL R20, R20, RZ, !P1 ;  /* 0x000000ff14147207 */ /* 0x010fe40004800000 */
[----:B------:R-:W-:Y:S01]  /*1230*/  SEL R21, R21, RZ, !P1 ;  /* 0x000000ff15157207 */ /* 0x000fe20004800000 */
[----:B0-----:R-:W-:Y:S01]  /*1240*/  IMAD.WIDE R6, R0, 0x4, R6 ;  /* 0x0000000400067825 */ /* 0x001fe200078e0206 */
[----:B------:R-:W-:Y:S02]  /*1250*/  SEL R22, R22, RZ, !P1 ;  /* 0x000000ff16167207 */ /* 0x000fe40004800000 */
[----:B------:R-:W-:Y:S02]  /*1260*/  SEL R23, R23, RZ, !P1 ;  /* 0x000000ff17177207 */ /* 0x000fe40004800000 */
[----:B--2---:R-:W-:Y:S02]  /*1270*/  SEL R16, R16, RZ, !P1 ;  /* 0x000000ff10107207 */ /* 0x004fe40004800000 */
[----:B------:R-:W-:-:S02]  /*1280*/  SEL R17, R17, RZ, !P1 ;  /* 0x000000ff11117207 */ /* 0x000fc40004800000 */
[----:B------:R-:W-:Y:S02]  /*1290*/  SEL R18, R18, RZ, !P1 ;  /* 0x000000ff12127207 */ /* 0x000fe40004800000 */
[----:B------:R-:W-:Y:S02]  /*12a0*/  SEL R19, R19, RZ, !P1 ;  /* 0x000000ff13137207 */ /* 0x000fe40004800000 */
[----:B------:R-:W-:Y:S02]  /*12b0*/  @P1 SEL R16, R2, RZ, P4 ;  /* 0x000000ff02101207 */ /* 0x000fe40002000000 */
[----:B------:R-:W-:Y:S02]  /*12c0*/  @P1 SEL R17, R25, RZ, P3 ;  /* 0x000000ff19111207 */ /* 0x000fe40001800000 */
[----:B------:R-:W-:Y:S02]  /*12d0*/  @P1 SEL R18, R30, RZ, P2 ;  /* 0x000000ff1e121207 */ /* 0x000fe40001000000 */
[----:B------:R-:W-:-:S02]  /*12e0*/  @P1 SEL R19, R27, RZ, P0 ;  /* 0x000000ff1b131207 */ /* 0x000fc40000000000 */
[----:B------:R-:W-:Y:S02]  /*12f0*/  FSETP.GEU.AND P4, PT, R28, RZ, PT ;  /* 0x000000ff1c00720b */ /* 0x000fe40003f8e000 */
[C---:B------:R-:W-:Y:S02]  /*1300*/  FSETP.GEU.AND P3, PT, R3.reuse, RZ, PT ;  /* 0x000000ff0300720b */ /* 0x040fe40003f6e000 */
[----:B------:R-:W-:Y:S02]  /*1310*/  FSETP.GEU.AND P2, PT, R8, RZ, PT ;  /* 0x000000ff0800720b */ /* 0x000fe40003f4e000 */
[----:B------:R-:W-:Y:S02]  /*1320*/  FSETP.GEU.AND P0, PT, R10, RZ, PT ;  /* 0x000000ff0a00720b */ /* 0x000fe40003f0e000 */
[----:B------:R-:W-:Y:S02]  /*1330*/  @P1 SEL R20, R28, RZ, P4 ;  /* 0x000000ff1c141207 */ /* 0x000fe40002000000 */
[----:B------:R-:W-:-:S02]  /*1340*/  @P1 SEL R21, R3, RZ, P3 ;  /* 0x000000ff03151207 */ /* 0x000fc40001800000 */
[----:B------:R-:W-:Y:S02]  /*1350*/  @P1 SEL R22, R8, RZ, P2 ;  /* 0x000000ff08161207 */ /* 0x000fe40001000000 */
[----:B------:R-:W-:Y:S01]  /*1360*/  @P1 SEL R23, R10, RZ, P0 ;  /* 0x000000ff0a171207 */ /* 0x000fe20000000000 */
[----:B------:R-:W-:Y:S04]  /*1370*/  STG.E.128 desc[UR4][R6.64], R16 ;  /* 0x0000001006007986 */ /* 0x000fe8000c101d04 */
[----:B------:R-:W-:Y:S01]  /*1380*/  STG.E.128 desc[UR4][R6.64+0x800], R20 ;  /* 0x0008001406007986 */ /* 0x000fe2000c101d04 */
[----:B------:R-:W-:Y:S05]  /*1390*/  EXIT ;  /* 0x000000000000794d */ /* 0x000fea0003800000 */
.L_x_0:
[----:B------:R-:W-:-:S00]  /*13a0*/  BRA `(.L_x_0) ;  /* 0xfffffffc00fc7947 */ /* 0x000fc0000383ffff */
[----:B------:R-:W-:-:S00]  /*13b0*/  NOP ;  /* 0x0000000000007918 */ /* 0x000fc00000000000 */
        /* <DEDUP_REMOVED lines=12> */
.L_x_1:


//--------------------- .nv.global.init           --------------------------
	.section	.nv.global.init,"aw",@progbits
.nv.global.init:
	.type		_$_str,@object
	.size		_$_str,(_$_str_$_2 - _$_str)
_$_str:
        /*0000*/ 	.byte	0x5f, 0x5f, 0x43, 0x55, 0x44, 0x41, 0x5f, 0x46, 0x54, 0x5a, 0x00
	.type		_$_str_$_2,@object
	.size		_$_str_$_2,(.L_1 - _$_str_$_2)
_$_str_$_2:
        /*000b*/ 	.byte	0x5f, 0x5f, 0x43, 0x55, 0x44, 0x41, 0x5f, 0x50, 0x52, 0x45, 0x43, 0x5f, 0x53, 0x51, 0x52, 0x54
        /*001b*/ 	.byte	0x00
.L_1:


//--------------------- .nv.constant0.triton_poi_fused_cat_26 --------------------------
	.section	.nv.constant0.triton_poi_fused_cat_26,"a",@progbits
	.sectionflags	@""
	.align	4
.nv.constant0.triton_poi_fused_cat_26:
	.zero		596
